//
// Generated by NVIDIA NVVM Compiler
//
// Compiler Build ID: CL-36424714
// Cuda compilation tools, release 13.0, V13.0.88
// Based on NVVM 20.0.0
//

.version 9.0
.target sm_100
.address_size 64

	// .globl	_Z20no_0e_tmpR_cs_kerneliiiPdS_S_

.visible .entry _Z20no_0e_tmpR_cs_kerneliiiPdS_S_(
	.param .u32 _Z20no_0e_tmpR_cs_kerneliiiPdS_S__param_0,
	.param .u32 _Z20no_0e_tmpR_cs_kerneliiiPdS_S__param_1,
	.param .u32 _Z20no_0e_tmpR_cs_kerneliiiPdS_S__param_2,
	.param .u64 .ptr .align 1 _Z20no_0e_tmpR_cs_kerneliiiPdS_S__param_3,
	.param .u64 .ptr .align 1 _Z20no_0e_tmpR_cs_kerneliiiPdS_S__param_4,
	.param .u64 .ptr .align 1 _Z20no_0e_tmpR_cs_kerneliiiPdS_S__param_5
)
{
	.reg .pred 	%p<11>;
	.reg .b32 	%r<51>;
	.reg .b64 	%rd<47>;
	.reg .b64 	%fd<71>;

	ld.param.u32 	%r23, [_Z20no_0e_tmpR_cs_kerneliiiPdS_S__param_0];
	ld.param.u32 	%r24, [_Z20no_0e_tmpR_cs_kerneliiiPdS_S__param_1];
	ld.param.u32 	%r25, [_Z20no_0e_tmpR_cs_kerneliiiPdS_S__param_2];
	ld.param.u64 	%rd9, [_Z20no_0e_tmpR_cs_kerneliiiPdS_S__param_3];
	ld.param.u64 	%rd10, [_Z20no_0e_tmpR_cs_kerneliiiPdS_S__param_4];
	ld.param.u64 	%rd8, [_Z20no_0e_tmpR_cs_kerneliiiPdS_S__param_5];
	cvta.to.global.u64 	%rd1, %rd10;
	cvta.to.global.u64 	%rd2, %rd9;
	mov.u32 	%r26, %ctaid.x;
	mov.u32 	%r27, %ntid.x;
	mov.u32 	%r28, %tid.x;
	mad.lo.s32 	%r44, %r26, %r27, %r28;
	mul.lo.s32 	%r2, %r23, 3;
	setp.ge.s32 	%p1, %r44, %r23;
	@%p1 bra 	$L__BB0_14;
	setp.lt.s32 	%p2, %r25, 1;
	@%p2 bra 	$L__BB0_14;
	and.b32  	%r3, %r25, 3;
	and.b32  	%r4, %r25, 2147483644;
	mul.lo.s32 	%r5, %r23, 12;
	shl.b32 	%r6, %r23, 2;
	cvta.to.global.u64 	%rd3, %rd8;
	mul.wide.s32 	%rd5, %r23, 8;
$L__BB0_3:
	mov.b32 	%r45, 0;
$L__BB0_4:
	setp.lt.u32 	%p3, %r25, 4;
	mad.lo.s32 	%r31, %r45, %r2, %r44;
	mul.wide.s32 	%rd11, %r31, 8;
	add.s64 	%rd4, %rd3, %rd11;
	mov.b64 	%rd12, 0;
	st.global.u64 	[%rd4], %rd12;
	add.s64 	%rd6, %rd4, %rd5;
	st.global.u64 	[%rd6], %rd12;
	add.s64 	%rd7, %rd6, %rd5;
	st.global.u64 	[%rd7], %rd12;
	mul.lo.s32 	%r9, %r45, %r24;
	mov.b32 	%r50, 0;
	@%p3 bra 	$L__BB0_7;
	and.b32  	%r32, %r25, 2147483644;
	neg.s32 	%r48, %r32;
	mul.lo.s32 	%r33, %r24, %r23;
	mul.lo.s32 	%r34, %r33, %r45;
	mad.lo.s32 	%r47, %r34, 3, %r44;
	mov.u32 	%r46, %r44;
$L__BB0_6:
	.pragma "nounroll";
	mul.wide.s32 	%rd13, %r46, 8;
	add.s64 	%rd14, %rd2, %rd13;
	ld.global.f64 	%fd1, [%rd14];
	mul.wide.s32 	%rd15, %r47, 8;
	add.s64 	%rd16, %rd1, %rd15;
	ld.global.f64 	%fd2, [%rd16];
	ld.global.f64 	%fd3, [%rd4];
	fma.rn.f64 	%fd4, %fd1, %fd2, %fd3;
	st.global.f64 	[%rd4], %fd4;
	add.s64 	%rd17, %rd16, %rd5;
	ld.global.f64 	%fd5, [%rd17];
	ld.global.f64 	%fd6, [%rd6];
	fma.rn.f64 	%fd7, %fd1, %fd5, %fd6;
	st.global.f64 	[%rd6], %fd7;
	add.s64 	%rd18, %rd17, %rd5;
	ld.global.f64 	%fd8, [%rd18];
	ld.global.f64 	%fd9, [%rd7];
	fma.rn.f64 	%fd10, %fd1, %fd8, %fd9;
	st.global.f64 	[%rd7], %fd10;
	add.s64 	%rd19, %rd14, %rd5;
	ld.global.f64 	%fd11, [%rd19];
	add.s64 	%rd20, %rd18, %rd5;
	ld.global.f64 	%fd12, [%rd20];
	ld.global.f64 	%fd13, [%rd4];
	fma.rn.f64 	%fd14, %fd11, %fd12, %fd13;
	st.global.f64 	[%rd4], %fd14;
	add.s64 	%rd21, %rd20, %rd5;
	ld.global.f64 	%fd15, [%rd21];
	ld.global.f64 	%fd16, [%rd6];
	fma.rn.f64 	%fd17, %fd11, %fd15, %fd16;
	st.global.f64 	[%rd6], %fd17;
	add.s64 	%rd22, %rd21, %rd5;
	ld.global.f64 	%fd18, [%rd22];
	ld.global.f64 	%fd19, [%rd7];
	fma.rn.f64 	%fd20, %fd11, %fd18, %fd19;
	st.global.f64 	[%rd7], %fd20;
	add.s64 	%rd23, %rd19, %rd5;
	ld.global.f64 	%fd21, [%rd23];
	add.s64 	%rd24, %rd22, %rd5;
	ld.global.f64 	%fd22, [%rd24];
	ld.global.f64 	%fd23, [%rd4];
	fma.rn.f64 	%fd24, %fd21, %fd22, %fd23;
	st.global.f64 	[%rd4], %fd24;
	add.s64 	%rd25, %rd24, %rd5;
	ld.global.f64 	%fd25, [%rd25];
	ld.global.f64 	%fd26, [%rd6];
	fma.rn.f64 	%fd27, %fd21, %fd25, %fd26;
	st.global.f64 	[%rd6], %fd27;
	add.s64 	%rd26, %rd25, %rd5;
	ld.global.f64 	%fd28, [%rd26];
	ld.global.f64 	%fd29, [%rd7];
	fma.rn.f64 	%fd30, %fd21, %fd28, %fd29;
	st.global.f64 	[%rd7], %fd30;
	add.s64 	%rd27, %rd23, %rd5;
	ld.global.f64 	%fd31, [%rd27];
	add.s64 	%rd28, %rd26, %rd5;
	ld.global.f64 	%fd32, [%rd28];
	ld.global.f64 	%fd33, [%rd4];
	fma.rn.f64 	%fd34, %fd31, %fd32, %fd33;
	st.global.f64 	[%rd4], %fd34;
	add.s64 	%rd29, %rd28, %rd5;
	ld.global.f64 	%fd35, [%rd29];
	ld.global.f64 	%fd36, [%rd6];
	fma.rn.f64 	%fd37, %fd31, %fd35, %fd36;
	st.global.f64 	[%rd6], %fd37;
	add.s64 	%rd30, %rd29, %rd5;
	ld.global.f64 	%fd38, [%rd30];
	ld.global.f64 	%fd39, [%rd7];
	fma.rn.f64 	%fd40, %fd31, %fd38, %fd39;
	st.global.f64 	[%rd7], %fd40;
	add.s32 	%r48, %r48, 4;
	add.s32 	%r47, %r47, %r5;
	add.s32 	%r46, %r46, %r6;
	setp.ne.s32 	%p4, %r48, 0;
	mov.u32 	%r50, %r4;
	@%p4 bra 	$L__BB0_6;
$L__BB0_7:
	setp.eq.s32 	%p5, %r3, 0;
	@%p5 bra 	$L__BB0_12;
	setp.eq.s32 	%p6, %r3, 1;
	@%p6 bra 	$L__BB0_10;
	mad.lo.s32 	%r35, %r50, %r23, %r44;
	mul.wide.s32 	%rd31, %r35, 8;
	add.s64 	%rd32, %rd2, %rd31;
	ld.global.f64 	%fd41, [%rd32];
	add.s32 	%r36, %r50, %r9;
	mad.lo.s32 	%r37, %r36, %r2, %r44;
	mul.wide.s32 	%rd33, %r37, 8;
	add.s64 	%rd34, %rd1, %rd33;
	ld.global.f64 	%fd42, [%rd34];
	ld.global.f64 	%fd43, [%rd4];
	fma.rn.f64 	%fd44, %fd41, %fd42, %fd43;
	st.global.f64 	[%rd4], %fd44;
	add.s64 	%rd35, %rd34, %rd5;
	ld.global.f64 	%fd45, [%rd35];
	ld.global.f64 	%fd46, [%rd6];
	fma.rn.f64 	%fd47, %fd41, %fd45, %fd46;
	st.global.f64 	[%rd6], %fd47;
	add.s64 	%rd36, %rd35, %rd5;
	ld.global.f64 	%fd48, [%rd36];
	ld.global.f64 	%fd49, [%rd7];
	fma.rn.f64 	%fd50, %fd41, %fd48, %fd49;
	st.global.f64 	[%rd7], %fd50;
	add.s64 	%rd37, %rd32, %rd5;
	ld.global.f64 	%fd51, [%rd37];
	add.s64 	%rd38, %rd36, %rd5;
	ld.global.f64 	%fd52, [%rd38];
	ld.global.f64 	%fd53, [%rd4];
	fma.rn.f64 	%fd54, %fd51, %fd52, %fd53;
	st.global.f64 	[%rd4], %fd54;
	add.s64 	%rd39, %rd38, %rd5;
	ld.global.f64 	%fd55, [%rd39];
	ld.global.f64 	%fd56, [%rd6];
	fma.rn.f64 	%fd57, %fd51, %fd55, %fd56;
	st.global.f64 	[%rd6], %fd57;
	add.s64 	%rd40, %rd39, %rd5;
	ld.global.f64 	%fd58, [%rd40];
	ld.global.f64 	%fd59, [%rd7];
	fma.rn.f64 	%fd60, %fd51, %fd58, %fd59;
	st.global.f64 	[%rd7], %fd60;
	add.s32 	%r50, %r50, 2;
$L__BB0_10:
	and.b32  	%r38, %r25, 1;
	setp.eq.b32 	%p7, %r38, 1;
	not.pred 	%p8, %p7;
	@%p8 bra 	$L__BB0_12;
	mad.lo.s32 	%r39, %r50, %r23, %r44;
	mul.wide.s32 	%rd41, %r39, 8;
	add.s64 	%rd42, %rd2, %rd41;
	ld.global.f64 	%fd61, [%rd42];
	add.s32 	%r40, %r50, %r9;
	mad.lo.s32 	%r41, %r40, %r2, %r44;
	mul.wide.s32 	%rd43, %r41, 8;
	add.s64 	%rd44, %rd1, %rd43;
	ld.global.f64 	%fd62, [%rd44];
	ld.global.f64 	%fd63, [%rd4];
	fma.rn.f64 	%fd64, %fd61, %fd62, %fd63;
	st.global.f64 	[%rd4], %fd64;
	add.s64 	%rd45, %rd44, %rd5;
	ld.global.f64 	%fd65, [%rd45];
	ld.global.f64 	%fd66, [%rd6];
	fma.rn.f64 	%fd67, %fd61, %fd65, %fd66;
	st.global.f64 	[%rd6], %fd67;
	add.s64 	%rd46, %rd45, %rd5;
	ld.global.f64 	%fd68, [%rd46];
	ld.global.f64 	%fd69, [%rd7];
	fma.rn.f64 	%fd70, %fd61, %fd68, %fd69;
	st.global.f64 	[%rd7], %fd70;
$L__BB0_12:
	add.s32 	%r45, %r45, 1;
	setp.ne.s32 	%p9, %r45, %r25;
	@%p9 bra 	$L__BB0_4;
	mov.u32 	%r42, %ntid.x;
	mov.u32 	%r43, %nctaid.x;
	mad.lo.s32 	%r44, %r42, %r43, %r44;
	setp.lt.s32 	%p10, %r44, %r23;
	@%p10 bra 	$L__BB0_3;
$L__BB0_14:
	ret;

}


// ===== COMPILED SASS (sm_100) =====

	.target	sm_100

	.elftype	@"ET_EXEC"


//--------------------- .note.nv.tkinfo           --------------------------
	.section	.note.nv.tkinfo,"",@"SHT_NOTE"
	.sectionflags	@"SHF_NOTE_NV_TKINFO"
	.tkinfo
        /*0018*/ 	.word	0x00000002
        /*0030*/ 	.string	""
        /*0030*/ 	.string	"ptxas"
        /*0030*/ 	.string	"Cuda compilation tools, release 13.0, V13.0.88"
        /*0030*/ 	.string	"Build cuda_13.0.r13.0/compiler.36424714_0"
        /*0030*/ 	.string	"-arch sm_100 -m 64 "



//--------------------- .note.nv.cuinfo           --------------------------
	.section	.note.nv.cuinfo,"",@"SHT_NOTE"
	.sectionflags	@"SHF_NOTE_NV_CUINFO"
        /*0018*/ 	.short	0x0002
        /*001a*/ 	.short	0x0064
        /*001c*/ 	.short	0x0082
	.zero		2


//--------------------- .nv.info                  --------------------------
	.section	.nv.info,"",@"SHT_CUDA_INFO"
	.align	4


	//----- nvinfo : EIATTR_REGCOUNT
	.align		4
        /*0000*/ 	.byte	0x04, 0x2f
        /*0002*/ 	.short	(.L_1 - .L_0)
	.align		4
.L_0:
        /*0004*/ 	.word	index@(_Z20no_0e_tmpR_cs_kerneliiiPdS_S_)
        /*0008*/ 	.word	0x00000020


	//----- nvinfo : EIATTR_FRAME_SIZE
	.align		4
.L_1:
        /*000c*/ 	.byte	0x04, 0x11
        /*000e*/ 	.short	(.L_3 - .L_2)
	.align		4
.L_2:
        /*0010*/ 	.word	index@(_Z20no_0e_tmpR_cs_kerneliiiPdS_S_)
        /*0014*/ 	.word	0x00000000


	//----- nvinfo : EIATTR_MIN_STACK_SIZE
	.align		4
.L_3:
        /*0018*/ 	.byte	0x04, 0x12
        /*001a*/ 	.short	(.L_5 - .L_4)
	.align		4
.L_4:
        /*001c*/ 	.word	index@(_Z20no_0e_tmpR_cs_kerneliiiPdS_S_)
        /*0020*/ 	.word	0x00000000
.L_5:


//--------------------- .nv.compat                --------------------------
	.section	.nv.compat,"",@"SHT_CUDA_COMPAT_INFO"
	.align	4
        /*0000*/ 	.byte	0x02, 0x09, 0x00, 0x00, 0x02, 0x02, 0x01, 0x00, 0x02, 0x05, 0x05, 0x00, 0x03, 0x07, 0x01, 0x01
        /*0010*/ 	.byte	0x02, 0x03, 0x00, 0x00, 0x02, 0x06, 0x01, 0x00, 0x04, 0x0b, 0x08, 0x00, 0x01, 0x00, 0x00, 0x00
        /*0020*/ 	.byte	0x00, 0x00, 0x00, 0x00


//--------------------- .nv.info._Z20no_0e_tmpR_cs_kerneliiiPdS_S_ --------------------------
	.section	.nv.info._Z20no_0e_tmpR_cs_kerneliiiPdS_S_,"",@"SHT_CUDA_INFO"
	.sectionflags	@""
	.align	4


	//----- nvinfo : EIATTR_CUDA_API_VERSION
	.align		4
        /*0000*/ 	.byte	0x04, 0x37
        /*0002*/ 	.short	(.L_7 - .L_6)
.L_6:
        /*0004*/ 	.word	0x00000082


	//----- nvinfo : EIATTR_KPARAM_INFO
	.align		4
.L_7:
        /*0008*/ 	.byte	0x04, 0x17
        /*000a*/ 	.short	(.L_9 - .L_8)
.L_8:
        /*000c*/ 	.word	0x00000000
        /*0010*/ 	.short	0x0005
        /*0012*/ 	.short	0x0020
        /*0014*/ 	.byte	0x00, 0xf5, 0x21, 0x00


	//----- nvinfo : EIATTR_KPARAM_INFO
	.align		4
.L_9:
        /*0018*/ 	.byte	0x04, 0x17
        /*001a*/ 	.short	(.L_11 - .L_10)
.L_10:
        /*001c*/ 	.word	0x00000000
        /*0020*/ 	.short	0x0004
        /*0022*/ 	.short	0x0018
        /*0024*/ 	.byte	0x00, 0xf5, 0x21, 0x00


	//----- nvinfo : EIATTR_KPARAM_INFO
	.align		4
.L_11:
        /*0028*/ 	.byte	0x04, 0x17
        /*002a*/ 	.short	(.L_13 - .L_12)
.L_12:
        /*002c*/ 	.word	0x00000000
        /*0030*/ 	.short	0x0003
        /*0032*/ 	.short	0x0010
        /*0034*/ 	.byte	0x00, 0xf5, 0x21, 0x00


	//----- nvinfo : EIATTR_KPARAM_INFO
	.align		4
.L_13:
        /*0038*/ 	.byte	0x04, 0x17
        /*003a*/ 	.short	(.L_15 - .L_14)
.L_14:
        /*003c*/ 	.word	0x00000000
        /*0040*/ 	.short	0x0002
        /*0042*/ 	.short	0x0008
        /*0044*/ 	.byte	0x00, 0xf0, 0x11, 0x00


	//----- nvinfo : EIATTR_KPARAM_INFO
	.align		4
.L_15:
        /*0048*/ 	.byte	0x04, 0x17
        /*004a*/ 	.short	(.L_17 - .L_16)
.L_16:
        /*004c*/ 	.word	0x00000000
        /*0050*/ 	.short	0x0001
        /*0052*/ 	.short	0x0004
        /*0054*/ 	.byte	0x00, 0xf0, 0x11, 0x00


	//----- nvinfo : EIATTR_KPARAM_INFO
	.align		4
.L_17:
        /*0058*/ 	.byte	0x04, 0x17
        /*005a*/ 	.short	(.L_19 - .L_18)
.L_18:
        /*005c*/ 	.word	0x00000000
        /*0060*/ 	.short	0x0000
        /*0062*/ 	.short	0x0000
        /*0064*/ 	.byte	0x00, 0xf0, 0x11, 0x00


	//----- nvinfo : EIATTR_SPARSE_MMA_MASK
	.align		4
.L_19:
        /*0068*/ 	.byte	0x03, 0x50
        /*006a*/ 	.short	0x0000


	//----- nvinfo : EIATTR_MAXREG_COUNT
	.align		4
        /*006c*/ 	.byte	0x03, 0x1b
        /*006e*/ 	.short	0x00ff


	//----- nvinfo : EIATTR_MERCURY_ISA_VERSION
	.align		4
        /*0070*/ 	.byte	0x03, 0x5f
        /*0072*/ 	.short	0x0101


	//----- nvinfo : EIATTR_VRC_CTA_INIT_COUNT
	.align		4
        /*0074*/ 	.byte	0x02, 0x4a
	.zero		1
	.zero		1


	//----- nvinfo : EIATTR_EXIT_INSTR_OFFSETS
	.align		4
        /*0078*/ 	.byte	0x04, 0x1c
        /*007a*/ 	.short	(.L_21 - .L_20)


	//   ....[0]....
.L_20:
        /*007c*/ 	.word	0x00000070


	//   ....[1]....
        /*0080*/ 	.word	0x000000a0


	//   ....[2]....
        /*0084*/ 	.word	0x00000bd0


	//----- nvinfo : EIATTR_CRS_STACK_SIZE
	.align		4
.L_21:
        /*0088*/ 	.byte	0x04, 0x1e
        /*008a*/ 	.short	(.L_23 - .L_22)
.L_22:
        /*008c*/ 	.word	0x00000000


	//----- nvinfo : EIATTR_CBANK_PARAM_SIZE
	.align		4
.L_23:
        /*0090*/ 	.byte	0x03, 0x19
        /*0092*/ 	.short	0x0028


	//----- nvinfo : EIATTR_PARAM_CBANK
	.align		4
        /*0094*/ 	.byte	0x04, 0x0a
        /*0096*/ 	.short	(.L_25 - .L_24)
	.align		4
.L_24:
        /*0098*/ 	.word	index@(.nv.constant0._Z20no_0e_tmpR_cs_kerneliiiPdS_S_)
        /*009c*/ 	.short	0x0380
        /*009e*/ 	.short	0x0028


	//----- nvinfo : EIATTR_SW_WAR
	.align		4
.L_25:
        /*00a0*/ 	.byte	0x04, 0x36
        /*00a2*/ 	.short	(.L_27 - .L_26)
.L_26:
        /*00a4*/ 	.word	0x00000008
.L_27:


//--------------------- .nv.callgraph             --------------------------
	.section	.nv.callgraph,"",@"SHT_CUDA_CALLGRAPH"
	.align	4
	.sectionentsize	8
	.align		4
        /*0000*/ 	.word	0x00000000
	.align		4
        /*0004*/ 	.word	0xffffffff
	.align		4
        /*0008*/ 	.word	0x00000000
	.align		4
        /*000c*/ 	.word	0xfffffffe
	.align		4
        /*0010*/ 	.word	0x00000000
	.align		4
        /*0014*/ 	.word	0xfffffffd
	.align		4
        /*0018*/ 	.word	0x00000000
	.align		4
        /*001c*/ 	.word	0xfffffffc


//--------------------- .text._Z20no_0e_tmpR_cs_kerneliiiPdS_S_ --------------------------
	.section	.text._Z20no_0e_tmpR_cs_kerneliiiPdS_S_,"ax",@progbits
	.align	128
        .global         _Z20no_0e_tmpR_cs_kerneliiiPdS_S_
        .type           _Z20no_0e_tmpR_cs_kerneliiiPdS_S_,@function
        .size           _Z20no_0e_tmpR_cs_kerneliiiPdS_S_,(.L_x_7 - _Z20no_0e_tmpR_cs_kerneliiiPdS_S_)
        .other          _Z20no_0e_tmpR_cs_kerneliiiPdS_S_,@"STO_CUDA_ENTRY STV_DEFAULT"
_Z20no_0e_tmpR_cs_kerneliiiPdS_S_:
.text._Z20no_0e_tmpR_cs_kerneliiiPdS_S_:
[----:B------:R-:W-:Y:S01]  /*0000*/  LDC R1, c[0x0][0x37c] ;  /* 0x0000df00ff017b82 */ /* 0x000fe20000000800 */
[----:B------:R-:W0:Y:S07]  /*0010*/  S2R R3, SR_TID.X ;  /* 0x0000000000037919 */ /* 0x000e2e0000002100 */
[----:B------:R-:W0:Y:S01]  /*0020*/  S2UR UR4, SR_CTAID.X ;  /* 0x00000000000479c3 */ /* 0x000e220000002500 */
[----:B------:R-:W1:Y:S07]  /*0030*/  LDCU UR8, c[0x0][0x380] ;  /* 0x00007000ff0877ac */ /* 0x000e6e0008000800 */
[----:B------:R-:W0:Y:S02]  /*0040*/  LDC R0, c[0x0][0x360] ;  /* 0x0000d800ff007b82 */ /* 0x000e240000000800 */
[----:B0-----:R-:W-:-:S05]  /*0050*/  IMAD R0, R0, UR4, R3 ;  /* 0x0000000400007c24 */ /* 0x001fca000f8e0203 */
[----:B-1----:R-:W-:-:S13]  /*0060*/  ISETP.GE.AND P0, PT, R0, UR8, PT ;  /* 0x0000000800007c0c */ /* 0x002fda000bf06270 */
[----:B------:R-:W-:Y:S05]  /*0070*/  @P0 EXIT ;  /* 0x000000000000094d */ /* 0x000fea0003800000 */
[----:B------:R-:W0:Y:S02]  /*0080*/  LDC R2, c[0x0][0x388] ;  /* 0x0000e200ff027b82 */ /* 0x000e240000000800 */
[----:B0-----:R-:W-:-:S13]  /*0090*/  ISETP.GE.AND P0, PT, R2, 0x1, PT ;  /* 0x000000010200780c */ /* 0x001fda0003f06270 */
[----:B------:R-:W-:Y:S05]  /*00a0*/  @!P0 EXIT ;  /* 0x000000000000894d */ /* 0x000fea0003800000 */
[----:B------:R-:W-:Y:S01]  /*00b0*/  LOP3.LUT R2, R2, 0x3, RZ, 0xc0, !PT ;  /* 0x0000000302027812 */ /* 0x000fe200078ec0ff */
[----:B------:R-:W0:Y:S01]  /*00c0*/  LDCU.64 UR6, c[0x0][0x358] ;  /* 0x00006b00ff0677ac */ /* 0x000e220008000a00 */
[----:B------:R-:W-:-:S12]  /*00d0*/  UIMAD UR5, UR8, 0x3, URZ ;  /* 0x00000003080578a4 */ /* 0x000fd8000f8e02ff */
.L_x_5:
[----:B012---:R-:W-:-:S07]  /*00e0*/  HFMA2 R3, -RZ, RZ, 0, 0 ;  /* 0x00000000ff037431 */ /* 0x007fce00000001ff */
.L_x_4:
[----:B012---:R-:W1:Y:S01]  /*00f0*/  LDC.64 R12, c[0x0][0x3a0] ;  /* 0x0000e800ff0c7b82 */ /* 0x007e620000000a00 */
[----:B------:R-:W-:Y:S01]  /*0100*/  IMAD R7, R3, UR5, R0 ;  /* 0x0000000503077c24 */ /* 0x000fe2000f8e0200 */
[----:B------:R-:W-:-:S06]  /*0110*/  MOV R6, RZ ;  /* 0x000000ff00067202 */ /* 0x000fcc0000000f00 */
[----:B------:R-:W2:Y:S08]  /*0120*/  LDC R5, c[0x0][0x380] ;  /* 0x0000e000ff057b82 */ /* 0x000eb00000000800 */
[----:B------:R-:W3:Y:S01]  /*0130*/  LDC R4, c[0x0][0x388] ;  /* 0x0000e200ff047b82 */ /* 0x000ee20000000800 */
[----:B-1----:R-:W-:-:S05]  /*0140*/  IMAD.WIDE R12, R7, 0x8, R12 ;  /* 0x00000008070c7825 */ /* 0x002fca00078e020c */
[----:B0-----:R0:W-:Y:S01]  /*0150*/  STG.E.64 desc[UR6][R12.64], RZ ;  /* 0x000000ff0c007986 */ /* 0x0011e2000c101b06 */
[----:B--2---:R-:W-:-:S05]  /*0160*/  IMAD.WIDE R10, R5, 0x8, R12 ;  /* 0x00000008050a7825 */ /* 0x004fca00078e020c */
[----:B------:R0:W-:Y:S01]  /*0170*/  STG.E.64 desc[UR6][R10.64], RZ ;  /* 0x000000ff0a007986 */ /* 0x0001e2000c101b06 */
[----:B------:R-:W-:Y:S01]  /*0180*/  IMAD.WIDE R8, R5, 0x8, R10 ;  /* 0x0000000805087825 */ /* 0x000fe200078e020a */
[----:B---3--:R-:W-:-:S04]  /*0190*/  ISETP.GE.U32.AND P0, PT, R4, 0x4, PT ;  /* 0x000000040400780c */ /* 0x008fc80003f06070 */
[----:B------:R0:W-:Y:S09]  /*01a0*/  STG.E.64 desc[UR6][R8.64], RZ ;  /* 0x000000ff08007986 */ /* 0x0001f2000c101b06 */
[----:B0-----:R-:W-:Y:S05]  /*01b0*/  @!P0 BRA `(.L_x_0) ;  /* 0x0000000400488947 */ /* 0x001fea0003800000 */
[----:B------:R-:W0:Y:S01]  /*01c0*/  LDCU UR4, c[0x0][0x384] ;  /* 0x00007080ff0477ac */ /* 0x000e220008000800 */
[----:B------:R-:W-:Y:S02]  /*01d0*/  LOP3.LUT R6, R4, 0x7ffffffc, RZ, 0xc0, !PT ;  /* 0x7ffffffc04067812 */ /* 0x000fe400078ec0ff */
[----:B------:R-:W-:Y:S02]  /*01e0*/  MOV R7, R0 ;  /* 0x0000000000077202 */ /* 0x000fe40000000f00 */
[----:B------:R-:W-:Y:S01]  /*01f0*/  IADD3 R25, PT, PT, -R6, RZ, RZ ;  /* 0x000000ff06197210 */ /* 0x000fe20007ffe1ff */
[----:B0-----:R-:W-:-:S04]  /*0200*/  IMAD R14, R5, UR4, RZ ;  /* 0x00000004050e7c24 */ /* 0x001fc8000f8e02ff */
[----:B------:R-:W-:-:S04]  /*0210*/  IMAD R15, R14, R3, RZ ;  /* 0x000000030e0f7224 */ /* 0x000fc800078e02ff */
[----:B------:R-:W-:-:S07]  /*0220*/  IMAD R24, R15, 0x3, R0 ;  /* 0x000000030f187824 */ /* 0x000fce00078e0200 */
.L_x_1:
[----:B0-----:R-:W0:Y:S01]  /*0230*/  LDC.64 R14, c[0x0][0x390] ;  /* 0x0000e400ff0e7b82 */ /* 0x001e220000000a00 */
[----:B------:R-:W2:Y:S07]  /*0240*/  LDG.E.64 R22, desc[UR6][R12.64] ;  /* 0x000000060c167981 */ /* 0x000eae000c1e1b00 */
[----:B------:R-:W1:Y:S01]  /*0250*/  LDC.64 R20, c[0x0][0x398] ;  /* 0x0000e600ff147b82 */ /* 0x000e620000000a00 */
[----:B0-----:R-:W-:-:S05]  /*0260*/  IMAD.WIDE R14, R7, 0x8, R14 ;  /* 0x00000008070e7825 */ /* 0x001fca00078e020e */
[----:B------:R-:W2:Y:S01]  /*0270*/  LDG.E.64 R18, desc[UR6][R14.64] ;  /* 0x000000060e127981 */ /* 0x000ea2000c1e1b00 */
[----:B-1----:R-:W-:-:S05]  /*0280*/  IMAD.WIDE R20, R24, 0x8, R20 ;  /* 0x0000000818147825 */ /* 0x002fca00078e0214 */
[----:B------:R-:W2:Y:S01]  /*0290*/  LDG.E.64 R16, desc[UR6][R20.64] ;  /* 0x0000000614107981 */ /* 0x000ea2000c1e1b00 */
[----:B------:R-:W-:Y:S01]  /*02a0*/  IMAD.WIDE R28, R5, 0x8, R20 ;  /* 0x00000008051c7825 */ /* 0x000fe200078e0214 */
[----:B--2---:R-:W-:-:S07]  /*02b0*/  DFMA R22, R18, R16, R22 ;  /* 0x000000101216722b */ /* 0x004fce0000000016 */
[----:B------:R0:W-:Y:S04]  /*02c0*/  STG.E.64 desc[UR6][R12.64], R22 ;  /* 0x000000160c007986 */ /* 0x0001e8000c101b06 */
[----:B------:R1:W2:Y:S04]  /*02d0*/  LDG.E.64 R16, desc[UR6][R28.64] ;  /* 0x000000061c107981 */ /* 0x0002a8000c1e1b00 */
[----:B------:R-:W2:Y:S01]  /*02e0*/  LDG.E.64 R26, desc[UR6][R10.64] ;  /* 0x000000060a1a7981 */ /* 0x000ea2000c1e1b00 */
[----:B-1----:R-:W-:Y:S01]  /*02f0*/  IMAD.WIDE R28, R5, 0x8, R28 ;  /* 0x00000008051c7825 */ /* 0x002fe200078e021c */
[----:B--2---:R-:W-:-:S07]  /*0300*/  DFMA R26, R18, R16, R26 ;  /* 0x00000010121a722b */ /* 0x004fce000000001a */
[----:B------:R-:W-:Y:S04]  /*0310*/  STG.E.64 desc[UR6][R10.64], R26 ;  /* 0x0000001a0a007986 */ /* 0x000fe8000c101b06 */
[----:B------:R-:W2:Y:S04]  /*0320*/  LDG.E.64 R16, desc[UR6][R28.64] ;  /* 0x000000061c107981 */ /* 0x000ea8000c1e1b00 */
[----:B------:R-:W2:Y:S01]  /*0330*/  LDG.E.64 R20, desc[UR6][R8.64] ;  /* 0x0000000608147981 */ /* 0x000ea2000c1e1b00 */
[----:B------:R-:W-:-:S04]  /*0340*/  IMAD.WIDE R14, R5, 0x8, R14 ;  /* 0x00000008050e7825 */ /* 0x000fc800078e020e */
[----:B0-----:R-:W-:Y:S01]  /*0350*/  IMAD.WIDE R22, R5, 0x8, R28 ;  /* 0x0000000805167825 */ /* 0x001fe200078e021c */
[----:B--2---:R-:W-:-:S07]  /*0360*/  DFMA R20, R18, R16, R20 ;  /* 0x000000101214722b */ /* 0x004fce0000000014 */
[----:B------:R0:W-:Y:S04]  /*0370*/  STG.E.64 desc[UR6][R8.64], R20 ;  /* 0x0000001408007986 */ /* 0x0001e8000c101b06 */
[----:B------:R-:W2:Y:S04]  /*0380*/  LDG.E.64 R16, desc[UR6][R22.64] ;  /* 0x0000000616107981 */ /* 0x000ea8000c1e1b00 */
[----:B------:R-:W2:Y:S04]  /*0390*/  LDG.E.64 R18, desc[UR6][R12.64] ;  /* 0x000000060c127981 */ /* 0x000ea8000c1e1b00 */
[----:B0-----:R-:W2:Y:S01]  /*03a0*/  LDG.E.64 R20, desc[UR6][R14.64] ;  /* 0x000000060e147981 */ /* 0x001ea2000c1e1b00 */
        /* <DEDUP_REMOVED lines=8> */
[----:B0-----:R-:W2:Y:S04]  /*0430*/  LDG.E.64 R18, desc[UR6][R26.64] ;  /* 0x000000061a127981 */ /* 0x001ea8000c1e1b00 */
[----:B------:R-:W2:Y:S01]  /*0440*/  LDG.E.64 R16, desc[UR6][R8.64] ;  /* 0x0000000608107981 */ /* 0x000ea2000c1e1b00 */
[----:B------:R-:W-:-:S04]  /*0450*/  IMAD.WIDE R14, R5, 0x8, R14 ;  /* 0x00000008050e7825 */ /* 0x000fc800078e020e */
[----:B------:R-:W-:Y:S01]  /*0460*/  IMAD.WIDE R22, R5, 0x8, R26 ;  /* 0x0000000805167825 */ /* 0x000fe200078e021a */
        /* <DEDUP_REMOVED lines=8> */
[----:B------:R-:W2:Y:S04]  /*04f0*/  LDG.E.64 R18, desc[UR6][R28.64] ;  /* 0x000000061c127981 */ /* 0x000ea8000c1e1b00 */
[----:B------:R-:W2:Y:S02]  /*0500*/  LDG.E.64 R26, desc[UR6][R10.64] ;  /* 0x000000060a1a7981 */ /* 0x000ea4000c1e1b00 */
[----:B--2---:R-:W-:Y:S01]  /*0510*/  DFMA R26, R16, R18, R26 ;  /* 0x00000012101a722b */ /* 0x004fe2000000001a */
[----:B------:R-:W-:-:S06]  /*0520*/  IMAD.WIDE R18, R5, 0x8, R28 ;  /* 0x0000000805127825 */ /* 0x000fcc00078e021c */
[----:B------:R-:W-:Y:S04]  /*0530*/  STG.E.64 desc[UR6][R10.64], R26 ;  /* 0x0000001a0a007986 */ /* 0x000fe8000c101b06 */
[----:B0-----:R0:W2:Y:S04]  /*0540*/  LDG.E.64 R20, desc[UR6][R18.64] ;  /* 0x0000000612147981 */ /* 0x0010a8000c1e1b00 */
[----:B------:R-:W2:Y:S01]  /*0550*/  LDG.E.64 R22, desc[UR6][R8.64] ;  /* 0x0000000608167981 */ /* 0x000ea2000c1e1b00 */
[----:B0-----:R-:W-:Y:S01]  /*0560*/  IMAD.WIDE R18, R5, 0x8, R18 ;  /* 0x0000000805127825 */ /* 0x001fe200078e0212 */
[----:B--2---:R-:W-:-:S03]  /*0570*/  DFMA R22, R16, R20, R22 ;  /* 0x000000141016722b */ /* 0x004fc60000000016 */
[----:B------:R-:W-:-:S04]  /*0580*/  IMAD.WIDE R16, R5, 0x8, R14 ;  /* 0x0000000805107825 */ /* 0x000fc800078e020e */
        /* <DEDUP_REMOVED lines=11> */
[----:B------:R0:W-:Y:S04]  /*0640*/  STG.E.64 desc[UR6][R10.64], R26 ;  /* 0x0000001a0a007986 */ /* 0x0001e8000c101b06 */
[----:B------:R-:W2:Y:S04]  /*0650*/  LDG.E.64 R16, desc[UR6][R16.64] ;  /* 0x0000000610107981 */ /* 0x000ea8000c1e1b00 */
[----:B------:R-:W2:Y:S01]  /*0660*/  LDG.E.64 R14, desc[UR6][R8.64] ;  /* 0x00000006080e7981 */ /* 0x000ea2000c1e1b00 */
[----:B------:R-:W-:-:S04]  /*0670*/  IADD3 R25, PT, PT, R25, 0x4, RZ ;  /* 0x0000000419197810 */ /* 0x000fc80007ffe0ff */
[----:B------:R-:W-:Y:S01]  /*0680*/  ISETP.NE.AND P0, PT, R25, RZ, PT ;  /* 0x000000ff1900720c */ /* 0x000fe20003f05270 */
[C---:B------:R-:W-:Y:S01]  /*0690*/  IMAD R24, R5.reuse, 0xc, R24 ;  /* 0x0000000c05187824 */ /* 0x040fe200078e0218 */
[----:B------:R-:W-:Y:S01]  /*06a0*/  LEA R7, R5, R7, 0x2 ;  /* 0x0000000705077211 */ /* 0x000fe200078e10ff */
[----:B--2---:R-:W-:-:S07]  /*06b0*/  DFMA R14, R22, R16, R14 ;  /* 0x00000010160e722b */ /* 0x004fce000000000e */
[----:B------:R0:W-:Y:S03]  /*06c0*/  STG.E.64 desc[UR6][R8.64], R14 ;  /* 0x0000000e08007986 */ /* 0x0001e6000c101b06 */
[----:B------:R-:W-:Y:S05]  /*06d0*/  @P0 BRA `(.L_x_1) ;  /* 0xfffffff800d40947 */ /* 0x000fea000383ffff */
.L_x_0:
[----:B------:R-:W-:-:S13]  /*06e0*/  ISETP.NE.AND P0, PT, R2, RZ, PT ;  /* 0x000000ff0200720c */ /* 0x000fda0003f05270 */
[----:B------:R-:W-:Y:S05]  /*06f0*/  @!P0 BRA `(.L_x_2) ;  /* 0x0000000400148947 */ /* 0x000fea0003800000 */
[----:B------:R-:W-:Y:S02]  /*0700*/  ISETP.NE.AND P0, PT, R2, 0x1, PT ;  /* 0x000000010200780c */ /* 0x000fe40003f05270 */
[----:B------:R-:W-:-:S04]  /*0710*/  LOP3.LUT R7, R4, 0x1, RZ, 0xc0, !PT ;  /* 0x0000000104077812 */ /* 0x000fc800078ec0ff */
[----:B------:R-:W-:-:S07]  /*0720*/  ISETP.NE.U32.AND P1, PT, R7, 0x1, PT ;  /* 0x000000010700780c */ /* 0x000fce0003f25070 */
[----:B------:R-:W-:Y:S06]  /*0730*/  @!P0 BRA `(.L_x_3) ;  /* 0x0000000000a48947 */ /* 0x000fec0003800000 */
[----:B------:R-:W1:Y:S01]  /*0740*/  LDCU UR4, c[0x0][0x384] ;  /* 0x00007080ff0477ac */ /* 0x000e620008000800 */
[----:B0-----:R-:W0:Y:S01]  /*0750*/  LDC.64 R14, c[0x0][0x390] ;  /* 0x0000e400ff0e7b82 */ /* 0x001e220000000a00 */
[----:B------:R-:W-:Y:S01]  /*0760*/  IMAD R7, R6, R5, R0 ;  /* 0x0000000506077224 */ /* 0x000fe200078e0200 */
[----:B------:R-:W2:Y:S06]  /*0770*/  LDG.E.64 R22, desc[UR6][R12.64] ;  /* 0x000000060c167981 */ /* 0x000eac000c1e1b00 */
[----:B------:R-:W3:Y:S01]  /*0780*/  LDC.64 R18, c[0x0][0x398] ;  /* 0x0000e600ff127b82 */ /* 0x000ee20000000a00 */
[----:B-1----:R-:W-:-:S04]  /*0790*/  IMAD R17, R3, UR4, R6 ;  /* 0x0000000403117c24 */ /* 0x002fc8000f8e0206 */
[----:B------:R-:W-:Y:S02]  /*07a0*/  IMAD R17, R17, UR5, R0 ;  /* 0x0000000511117c24 */ /* 0x000fe4000f8e0200 */
[----:B0-----:R-:W-:-:S04]  /*07b0*/  IMAD.WIDE R14, R7, 0x8, R14 ;  /* 0x00000008070e7825 */ /* 0x001fc800078e020e */
[----:B---3--:R-:W-:Y:S02]  /*07c0*/  IMAD.WIDE R18, R17, 0x8, R18 ;  /* 0x0000000811127825 */ /* 0x008fe400078e0212 */
[----:B------:R-:W2:Y:S04]  /*07d0*/  LDG.E.64 R16, desc[UR6][R14.64] ;  /* 0x000000060e107981 */ /* 0x000ea8000c1e1b00 */
[----:B------:R-:W2:Y:S02]  /*07e0*/  LDG.E.64 R20, desc[UR6][R18.64] ;  /* 0x0000000612147981 */ /* 0x000ea4000c1e1b00 */
[----:B--2---:R-:W-:Y:S01]  /*07f0*/  DFMA R24, R16, R20, R22 ;  /* 0x000000141018722b */ /* 0x004fe20000000016 */
[----:B------:R-:W-:-:S06]  /*0800*/  IMAD.WIDE R20, R5, 0x8, R18 ;  /* 0x0000000805147825 */ /* 0x000fcc00078e0212 */
[----:B------:R0:W-:Y:S04]  /*0810*/  STG.E.64 desc[UR6][R12.64], R24 ;  /* 0x000000180c007986 */ /* 0x0001e8000c101b06 */
        /* <DEDUP_REMOVED lines=8> */
[----:B------:R-:W-:-:S04]  /*08a0*/  IMAD.WIDE R16, R5, 0x8, R14 ;  /* 0x0000000805107825 */ /* 0x000fc800078e020e */
[C---:B------:R-:W-:Y:S02]  /*08b0*/  IMAD.WIDE R14, R5.reuse, 0x8, R22 ;  /* 0x00000008050e7825 */ /* 0x040fe400078e0216 */
[----:B------:R1:W-:Y:S04]  /*08c0*/  STG.E.64 desc[UR6][R8.64], R28 ;  /* 0x0000001c08007986 */ /* 0x0003e8000c101b06 */
[----:B------:R-:W2:Y:S04]  /*08d0*/  LDG.E.64 R16, desc[UR6][R16.64] ;  /* 0x0000000610107981 */ /* 0x000ea8000c1e1b00 */
[----:B------:R-:W2:Y:S04]  /*08e0*/  LDG.E.64 R18, desc[UR6][R14.64] ;  /* 0x000000060e127981 */ /* 0x000ea8000c1e1b00 */
[----:B------:R-:W2:Y:S02]  /*08f0*/  LDG.E.64 R20, desc[UR6][R12.64] ;  /* 0x000000060c147981 */ /* 0x000ea4000c1e1b00 */
[----:B--2---:R-:W-:Y:S01]  /*0900*/  DFMA R20, R16, R18, R20 ;  /* 0x000000121014722b */ /* 0x004fe20000000014 */
[----:B------:R-:W-:-:S06]  /*0910*/  IMAD.WIDE R18, R5, 0x8, R14 ;  /* 0x0000000805127825 */ /* 0x000fcc00078e020e */
[----:B------:R1:W-:Y:S04]  /*0920*/  STG.E.64 desc[UR6][R12.64], R20 ;  /* 0x000000140c007986 */ /* 0x0003e8000c101b06 */
[----:B------:R-:W2:Y:S04]  /*0930*/  LDG.E.64 R22, desc[UR6][R18.64] ;  /* 0x0000000612167981 */ /* 0x000ea8000c1e1b00 */
[----:B0-----:R-:W2:Y:S02]  /*0940*/  LDG.E.64 R24, desc[UR6][R10.64] ;  /* 0x000000060a187981 */ /* 0x001ea4000c1e1b00 */
[----:B--2---:R-:W-:Y:S01]  /*0950*/  DFMA R22, R16, R22, R24 ;  /* 0x000000161016722b */ /* 0x004fe20000000018 */
[----:B------:R-:W-:-:S06]  /*0960*/  IMAD.WIDE R24, R5, 0x8, R18 ;  /* 0x0000000805187825 */ /* 0x000fcc00078e0212 */
[----:B------:R1:W-:Y:S04]  /*0970*/  STG.E.64 desc[UR6][R10.64], R22 ;  /* 0x000000160a007986 */ /* 0x0003e8000c101b06 */
[----:B------:R-:W2:Y:S04]  /*0980*/  LDG.E.64 R24, desc[UR6][R24.64] ;  /* 0x0000000618187981 */ /* 0x000ea8000c1e1b00 */
[----:B------:R-:W2:Y:S01]  /*0990*/  LDG.E.64 R14, desc[UR6][R8.64] ;  /* 0x00000006080e7981 */ /* 0x000ea2000c1e1b00 */
[----:B------:R-:W-:Y:S01]  /*09a0*/  IADD3 R6, PT, PT, R6, 0x2, RZ ;  /* 0x0000000206067810 */ /* 0x000fe20007ffe0ff */
[----:B--2---:R-:W-:-:S07]  /*09b0*/  DFMA R14, R16, R24, R14 ;  /* 0x00000018100e722b */ /* 0x004fce000000000e */
[----:B------:R1:W-:Y:S04]  /*09c0*/  STG.E.64 desc[UR6][R8.64], R14 ;  /* 0x0000000e08007986 */ /* 0x0003e8000c101b06 */
.L_x_3:
[----:B------:R-:W-:Y:S05]  /*09d0*/  @P1 BRA `(.L_x_2) ;  /* 0x00000000005c1947 */ /* 0x000fea0003800000 */
[----:B------:R-:W2:Y:S01]  /*09e0*/  LDCU UR4, c[0x0][0x384] ;  /* 0x00007080ff0477ac */ /* 0x000ea20008000800 */
[----:B------:R-:W3:Y:S01]  /*09f0*/  LDC.64 R16, c[0x0][0x390] ;  /* 0x0000e400ff107b82 */ /* 0x000ee20000000a00 */
[----:B------:R-:W-:-:S07]  /*0a00*/  IMAD R7, R6, R5, R0 ;  /* 0x0000000506077224 */ /* 0x000fce00078e0200 */
[----:B01----:R-:W0:Y:S01]  /*0a10*/  LDC.64 R14, c[0x0][0x398] ;  /* 0x0000e600ff0e7b82 */ /* 0x003e220000000a00 */
[----:B--2---:R-:W-:-:S04]  /*0a20*/  IMAD R19, R3, UR4, R6 ;  /* 0x0000000403137c24 */ /* 0x004fc8000f8e0206 */
[----:B------:R-:W-:Y:S02]  /*0a30*/  IMAD R19, R19, UR5, R0 ;  /* 0x0000000513137c24 */ /* 0x000fe4000f8e0200 */
[----:B---3--:R-:W-:-:S06]  /*0a40*/  IMAD.WIDE R6, R7, 0x8, R16 ;  /* 0x0000000807067825 */ /* 0x008fcc00078e0210 */
[----:B------:R-:W2:Y:S01]  /*0a50*/  LDG.E.64 R6, desc[UR6][R6.64] ;  /* 0x0000000606067981 */ /* 0x000ea2000c1e1b00 */
[----:B0-----:R-:W-:-:S03]  /*0a60*/  IMAD.WIDE R14, R19, 0x8, R14 ;  /* 0x00000008130e7825 */ /* 0x001fc600078e020e */
[----:B------:R-:W2:Y:S04]  /*0a70*/  LDG.E.64 R18, desc[UR6][R12.64] ;  /* 0x000000060c127981 */ /* 0x000ea8000c1e1b00 */
[----:B------:R-:W2:Y:S02]  /*0a80*/  LDG.E.64 R16, desc[UR6][R14.64] ;  /* 0x000000060e107981 */ /* 0x000ea4000c1e1b00 */
[----:B--2---:R-:W-:Y:S01]  /*0a90*/  DFMA R16, R6, R16, R18 ;  /* 0x000000100610722b */ /* 0x004fe20000000012 */
[----:B------:R-:W-:-:S06]  /*0aa0*/  IMAD.WIDE R18, R5, 0x8, R14 ;  /* 0x0000000805127825 */ /* 0x000fcc00078e020e */
[----:B------:R2:W-:Y:S04]  /*0ab0*/  STG.E.64 desc[UR6][R12.64], R16 ;  /* 0x000000100c007986 */ /* 0x0005e8000c101b06 */
[----:B------:R-:W3:Y:S04]  /*0ac0*/  LDG.E.64 R20, desc[UR6][R18.64] ;  /* 0x0000000612147981 */ /* 0x000ee8000c1e1b00 */
[----:B------:R-:W3:Y:S02]  /*0ad0*/  LDG.E.64 R22, desc[UR6][R10.64] ;  /* 0x000000060a167981 */ /* 0x000ee4000c1e1b00 */
[----:B---3--:R-:W-:Y:S01]  /*0ae0*/  DFMA R20, R6, R20, R22 ;  /* 0x000000140614722b */ /* 0x008fe20000000016 */
[----:B------:R-:W-:-:S06]  /*0af0*/  IMAD.WIDE R22, R5, 0x8, R18 ;  /* 0x0000000805167825 */ /* 0x000fcc00078e0212 */
[----:B------:R2:W-:Y:S04]  /*0b00*/  STG.E.64 desc[UR6][R10.64], R20 ;  /* 0x000000140a007986 */ /* 0x0005e8000c101b06 */
[----:B------:R-:W3:Y:S04]  /*0b10*/  LDG.E.64 R22, desc[UR6][R22.64] ;  /* 0x0000000616167981 */ /* 0x000ee8000c1e1b00 */
[----:B------:R-:W3:Y:S02]  /*0b20*/  LDG.E.64 R24, desc[UR6][R8.64] ;  /* 0x0000000608187981 */ /* 0x000ee4000c1e1b00 */
[----:B---3--:R-:W-:-:S07]  /*0b30*/  DFMA R24, R6, R22, R24 ;  /* 0x000000160618722b */ /* 0x008fce0000000018 */
[----:B------:R2:W-:Y:S04]  /*0b40*/  STG.E.64 desc[UR6][R8.64], R24 ;  /* 0x0000001808007986 */ /* 0x0005e8000c101b06 */
.L_x_2:
[----:B------:R-:W-:-:S04]  /*0b50*/  IADD3 R3, PT, PT, R3, 0x1, RZ ;  /* 0x0000000103037810 */ /* 0x000fc80007ffe0ff */
[----:B------:R-:W-:-:S13]  /*0b60*/  ISETP.NE.AND P0, PT, R3, R4, PT ;  /* 0x000000040300720c */ /* 0x000fda0003f05270 */
[----:B------:R-:W-:Y:S05]  /*0b70*/  @P0 BRA `(.L_x_4) ;  /* 0xfffffff4005c0947 */ /* 0x000fea000383ffff */
[----:B------:R-:W3:Y:S01]  /*0b80*/  LDCU UR4, c[0x0][0x360] ;  /* 0x00006c00ff0477ac */ /* 0x000ee20008000800 */
[----:B------:R-:W3:Y:S02]  /*0b90*/  LDC R3, c[0x0][0x370] ;  /* 0x0000dc00ff037b82 */ /* 0x000ee40000000800 */
[----:B---3--:R-:W-:-:S05]  /*0ba0*/  IMAD R0, R3, UR4, R0 ;  /* 0x0000000403007c24 */ /* 0x008fca000f8e0200 */
[----:B------:R-:W-:-:S13]  /*0bb0*/  ISETP.GE.AND P0, PT, R0, R5, PT ;  /* 0x000000050000720c */ /* 0x000fda0003f06270 */
[----:B------:R-:W-:Y:S05]  /*0bc0*/  @!P0 BRA `(.L_x_5) ;  /* 0xfffffff400448947 */ /* 0x000fea000383ffff */
[----:B------:R-:W-:Y:S05]  /*0bd0*/  EXIT ;  /* 0x000000000000794d */ /* 0x000fea0003800000 */
.L_x_6:
[----:B------:R-:W-:-:S00]  /*0be0*/  BRA `(.L_x_6) ;  /* 0xfffffffc00fc7947 */ /* 0x000fc0000383ffff */
[----:B------:R-:W-:-:S00]  /*0bf0*/  NOP ;  /* 0x0000000000007918 */ /* 0x000fc00000000000 */
        /* <DEDUP_REMOVED lines=8> */
.L_x_7:


//--------------------- .nv.shared.reserved.0     --------------------------
	.section	.nv.shared.reserved.0,"aw",@nobits
	.weak		__nv_reservedSMEM_offset_0_alias
	.size		__nv_reservedSMEM_offset_0_alias, 0, 64
	.other		__nv_reservedSMEM_offset_0_alias,@"STO_CUDA_RESERVED_SHARED STV_DEFAULT"
__nv_reservedSMEM_offset_0_alias:
	.zero		0
	.zero		64


//--------------------- .nv.constant0._Z20no_0e_tmpR_cs_kerneliiiPdS_S_ --------------------------
	.section	.nv.constant0._Z20no_0e_tmpR_cs_kerneliiiPdS_S_,"a",@progbits
	.sectionflags	@""
	.align	4
.nv.constant0._Z20no_0e_tmpR_cs_kerneliiiPdS_S_:
	.zero		936


//--------------------- SYMBOLS --------------------------

	.type		.nv.reservedSmem.offset0,@object
	.size		.nv.reservedSmem.offset0,0x4
